//
// Generated by NVIDIA NVVM Compiler
//
// Compiler Build ID: CL-36424714
// Cuda compilation tools, release 13.0, V13.0.88
// Based on NVVM 20.0.0
//

.version 9.0
.target sm_100
.address_size 64

	// .globl	_Z24SimpleSumReductionKernelPfS_

.visible .entry _Z24SimpleSumReductionKernelPfS_(
	.param .u64 .ptr .align 1 _Z24SimpleSumReductionKernelPfS__param_0,
	.param .u64 .ptr .align 1 _Z24SimpleSumReductionKernelPfS__param_1
)
{
	.reg .pred 	%p<5>;
	.reg .b32 	%r<6>;
	.reg .b32 	%f<5>;
	.reg .b64 	%rd<9>;

	ld.param.u64 	%rd4, [_Z24SimpleSumReductionKernelPfS__param_0];
	ld.param.u64 	%rd3, [_Z24SimpleSumReductionKernelPfS__param_1];
	cvta.to.global.u64 	%rd1, %rd4;
	mov.u32 	%r1, %tid.x;
	mov.u32 	%r5, %ntid.x;
	setp.lt.u32 	%p1, %r5, 2;
	@%p1 bra 	$L__BB0_5;
	mul.wide.u32 	%rd5, %r1, 4;
	add.s64 	%rd2, %rd1, %rd5;
$L__BB0_2:
	shr.u32 	%r4, %r5, 1;
	setp.ge.u32 	%p2, %r1, %r4;
	@%p2 bra 	$L__BB0_4;
	mul.wide.u32 	%rd6, %r4, 4;
	add.s64 	%rd7, %rd2, %rd6;
	ld.global.f32 	%f1, [%rd7];
	ld.global.f32 	%f2, [%rd2];
	add.f32 	%f3, %f1, %f2;
	st.global.f32 	[%rd2], %f3;
$L__BB0_4:
	bar.sync 	0;
	setp.gt.u32 	%p3, %r5, 3;
	mov.u32 	%r5, %r4;
	@%p3 bra 	$L__BB0_2;
$L__BB0_5:
	setp.ne.s32 	%p4, %r1, 0;
	@%p4 bra 	$L__BB0_7;
	ld.global.f32 	%f4, [%rd1];
	cvta.to.global.u64 	%rd8, %rd3;
	st.global.f32 	[%rd8], %f4;
$L__BB0_7:
	ret;

}


// ===== COMPILED SASS (sm_100) =====

	.target	sm_100

	.elftype	@"ET_EXEC"


//--------------------- .note.nv.tkinfo           --------------------------
	.section	.note.nv.tkinfo,"",@"SHT_NOTE"
	.sectionflags	@"SHF_NOTE_NV_TKINFO"
	.tkinfo
        /*0018*/ 	.word	0x00000002
        /*0030*/ 	.string	""
        /*0030*/ 	.string	"ptxas"
        /*0030*/ 	.string	"Cuda compilation tools, release 13.0, V13.0.88"
        /*0030*/ 	.string	"Build cuda_13.0.r13.0/compiler.36424714_0"
        /*0030*/ 	.string	"-arch sm_100 -m 64 "



//--------------------- .note.nv.cuinfo           --------------------------
	.section	.note.nv.cuinfo,"",@"SHT_NOTE"
	.sectionflags	@"SHF_NOTE_NV_CUINFO"
        /*0018*/ 	.short	0x0002
        /*001a*/ 	.short	0x0064
        /*001c*/ 	.short	0x0082
	.zero		2


//--------------------- .nv.info                  --------------------------
	.section	.nv.info,"",@"SHT_CUDA_INFO"
	.align	4


	//----- nvinfo : EIATTR_REGCOUNT
	.align		4
        /*0000*/ 	.byte	0x04, 0x2f
        /*0002*/ 	.short	(.L_1 - .L_0)
	.align		4
.L_0:
        /*0004*/ 	.word	index@(_Z24SimpleSumReductionKernelPfS_)
        /*0008*/ 	.word	0x0000000c


	//----- nvinfo : EIATTR_FRAME_SIZE
	.align		4
.L_1:
        /*000c*/ 	.byte	0x04, 0x11
        /*000e*/ 	.short	(.L_3 - .L_2)
	.align		4
.L_2:
        /*0010*/ 	.word	index@(_Z24SimpleSumReductionKernelPfS_)
        /*0014*/ 	.word	0x00000000


	//----- nvinfo : EIATTR_MIN_STACK_SIZE
	.align		4
.L_3:
        /*0018*/ 	.byte	0x04, 0x12
        /*001a*/ 	.short	(.L_5 - .L_4)
	.align		4
.L_4:
        /*001c*/ 	.word	index@(_Z24SimpleSumReductionKernelPfS_)
        /*0020*/ 	.word	0x00000000
.L_5:


//--------------------- .nv.compat                --------------------------
	.section	.nv.compat,"",@"SHT_CUDA_COMPAT_INFO"
	.align	4
        /*0000*/ 	.byte	0x02, 0x09, 0x00, 0x00, 0x02, 0x02, 0x01, 0x00, 0x02, 0x05, 0x05, 0x00, 0x03, 0x07, 0x01, 0x01
        /*0010*/ 	.byte	0x02, 0x03, 0x00, 0x00, 0x02, 0x06, 0x01, 0x00, 0x04, 0x0b, 0x08, 0x00, 0x09, 0x00, 0x00, 0x00
        /*0020*/ 	.byte	0x00, 0x00, 0x00, 0x00


//--------------------- .nv.info._Z24SimpleSumReductionKernelPfS_ --------------------------
	.section	.nv.info._Z24SimpleSumReductionKernelPfS_,"",@"SHT_CUDA_INFO"
	.sectionflags	@""
	.align	4


	//----- nvinfo : EIATTR_CUDA_API_VERSION
	.align		4
        /*0000*/ 	.byte	0x04, 0x37
        /*0002*/ 	.short	(.L_7 - .L_6)
.L_6:
        /*0004*/ 	.word	0x00000082


	//----- nvinfo : EIATTR_KPARAM_INFO
	.align		4
.L_7:
        /*0008*/ 	.byte	0x04, 0x17
        /*000a*/ 	.short	(.L_9 - .L_8)
.L_8:
        /*000c*/ 	.word	0x00000000
        /*0010*/ 	.short	0x0001
        /*0012*/ 	.short	0x0008
        /*0014*/ 	.byte	0x00, 0xf5, 0x21, 0x00


	//----- nvinfo : EIATTR_KPARAM_INFO
	.align		4
.L_9:
        /*0018*/ 	.byte	0x04, 0x17
        /*001a*/ 	.short	(.L_11 - .L_10)
.L_10:
        /*001c*/ 	.word	0x00000000
        /*0020*/ 	.short	0x0000
        /*0022*/ 	.short	0x0000
        /*0024*/ 	.byte	0x00, 0xf5, 0x21, 0x00


	//----- nvinfo : EIATTR_SPARSE_MMA_MASK
	.align		4
.L_11:
        /*0028*/ 	.byte	0x03, 0x50
        /*002a*/ 	.short	0x0000


	//----- nvinfo : EIATTR_MAXREG_COUNT
	.align		4
        /*002c*/ 	.byte	0x03, 0x1b
        /*002e*/ 	.short	0x00ff


	//----- nvinfo : EIATTR_NUM_BARRIERS
	.align		4
        /*0030*/ 	.byte	0x02, 0x4c
        /*0032*/ 	.byte	0x01
	.zero		1


	//----- nvinfo : EIATTR_MERCURY_ISA_VERSION
	.align		4
        /*0034*/ 	.byte	0x03, 0x5f
        /*0036*/ 	.short	0x0101


	//----- nvinfo : EIATTR_VRC_CTA_INIT_COUNT
	.align		4
        /*0038*/ 	.byte	0x02, 0x4a
	.zero		1
	.zero		1


	//----- nvinfo : EIATTR_EXIT_INSTR_OFFSETS
	.align		4
        /*003c*/ 	.byte	0x04, 0x1c
        /*003e*/ 	.short	(.L_13 - .L_12)


	//   ....[0]....
.L_12:
        /*0040*/ 	.word	0x00000180


	//   ....[1]....
        /*0044*/ 	.word	0x000001d0


	//----- nvinfo : EIATTR_CRS_STACK_SIZE
	.align		4
.L_13:
        /*0048*/ 	.byte	0x04, 0x1e
        /*004a*/ 	.short	(.L_15 - .L_14)
.L_14:
        /*004c*/ 	.word	0x00000000


	//----- nvinfo : EIATTR_CBANK_PARAM_SIZE
	.align		4
.L_15:
        /*0050*/ 	.byte	0x03, 0x19
        /*0052*/ 	.short	0x0010


	//----- nvinfo : EIATTR_PARAM_CBANK
	.align		4
        /*0054*/ 	.byte	0x04, 0x0a
        /*0056*/ 	.short	(.L_17 - .L_16)
	.align		4
.L_16:
        /*0058*/ 	.word	index@(.nv.constant0._Z24SimpleSumReductionKernelPfS_)
        /*005c*/ 	.short	0x0380
        /*005e*/ 	.short	0x0010


	//----- nvinfo : EIATTR_SW_WAR
	.align		4
.L_17:
        /*0060*/ 	.byte	0x04, 0x36
        /*0062*/ 	.short	(.L_19 - .L_18)
.L_18:
        /*0064*/ 	.word	0x00000008
.L_19:


//--------------------- .nv.callgraph             --------------------------
	.section	.nv.callgraph,"",@"SHT_CUDA_CALLGRAPH"
	.align	4
	.sectionentsize	8
	.align		4
        /*0000*/ 	.word	0x00000000
	.align		4
        /*0004*/ 	.word	0xffffffff
	.align		4
        /*0008*/ 	.word	0x00000000
	.align		4
        /*000c*/ 	.word	0xfffffffe
	.align		4
        /*0010*/ 	.word	0x00000000
	.align		4
        /*0014*/ 	.word	0xfffffffd
	.align		4
        /*0018*/ 	.word	0x00000000
	.align		4
        /*001c*/ 	.word	0xfffffffc


//--------------------- .text._Z24SimpleSumReductionKernelPfS_ --------------------------
	.section	.text._Z24SimpleSumReductionKernelPfS_,"ax",@progbits
	.align	128
        .global         _Z24SimpleSumReductionKernelPfS_
        .type           _Z24SimpleSumReductionKernelPfS_,@function
        .size           _Z24SimpleSumReductionKernelPfS_,(.L_x_5 - _Z24SimpleSumReductionKernelPfS_)
        .other          _Z24SimpleSumReductionKernelPfS_,@"STO_CUDA_ENTRY STV_DEFAULT"
_Z24SimpleSumReductionKernelPfS_:
.text._Z24SimpleSumReductionKernelPfS_:
[----:B------:R-:W-:Y:S01]  /*0000*/  LDC R1, c[0x0][0x37c] ;  /* 0x0000df00ff017b82 */ /* 0x000fe20000000800 */
[----:B------:R-:W0:Y:S01]  /*0010*/  LDCU UR6, c[0x0][0x360] ;  /* 0x00006c00ff0677ac */ /* 0x000e220008000800 */
[----:B------:R-:W1:Y:S01]  /*0020*/  S2R R9, SR_TID.X ;  /* 0x0000000000097919 */ /* 0x000e620000002100 */
[----:B------:R-:W2:Y:S01]  /*0030*/  LDCU.64 UR4, c[0x0][0x358] ;  /* 0x00006b00ff0477ac */ /* 0x000ea20008000a00 */
[----:B0-----:R-:W-:-:S09]  /*0040*/  UISETP.GE.U32.AND UP0, UPT, UR6, 0x2, UPT ;  /* 0x000000020600788c */ /* 0x001fd2000bf06070 */
[----:B--2---:R-:W-:Y:S05]  /*0050*/  BRA.U !UP0, `(.L_x_0) ;  /* 0x0000000108447547 */ /* 0x004fea000b800000 */
[----:B------:R-:W1:Y:S01]  /*0060*/  LDC.64 R2, c[0x0][0x380] ;  /* 0x0000e000ff027b82 */ /* 0x000e620000000a00 */
[----:B------:R-:W-:Y:S02]  /*0070*/  IMAD.U32 R0, RZ, RZ, UR6 ;  /* 0x00000006ff007e24 */ /* 0x000fe4000f8e00ff */
[----:B-1----:R-:W-:-:S07]  /*0080*/  IMAD.WIDE.U32 R2, R9, 0x4, R2 ;  /* 0x0000000409027825 */ /* 0x002fce00078e0002 */
.L_x_3:
[----:B------:R-:W-:Y:S01]  /*0090*/  SHF.R.U32.HI R6, RZ, 0x1, R0 ;  /* 0x00000001ff067819 */ /* 0x000fe20000011600 */
[----:B------:R-:W-:Y:S03]  /*00a0*/  BSSY.RECONVERGENT B0, `(.L_x_1) ;  /* 0x0000008000007945 */ /* 0x000fe60003800200 */
[----:B------:R-:W-:-:S13]  /*00b0*/  ISETP.GE.U32.AND P0, PT, R9, R6, PT ;  /* 0x000000060900720c */ /* 0x000fda0003f06070 */
[----:B0-----:R-:W-:Y:S05]  /*00c0*/  @P0 BRA `(.L_x_2) ;  /* 0x0000000000140947 */ /* 0x001fea0003800000 */
[----:B------:R-:W-:Y:S01]  /*00d0*/  IMAD.WIDE.U32 R4, R6, 0x4, R2 ;  /* 0x0000000406047825 */ /* 0x000fe200078e0002 */
[----:B------:R-:W2:Y:S05]  /*00e0*/  LDG.E R7, desc[UR4][R2.64] ;  /* 0x0000000402077981 */ /* 0x000eaa000c1e1900 */
[----:B------:R-:W2:Y:S02]  /*00f0*/  LDG.E R4, desc[UR4][R4.64] ;  /* 0x0000000404047981 */ /* 0x000ea4000c1e1900 */
[----:B--2---:R-:W-:-:S05]  /*0100*/  FADD R7, R4, R7 ;  /* 0x0000000704077221 */ /* 0x004fca0000000000 */
[----:B------:R0:W-:Y:S02]  /*0110*/  STG.E desc[UR4][R2.64], R7 ;  /* 0x0000000702007986 */ /* 0x0001e4000c101904 */
.L_x_2:
[----:B------:R-:W-:Y:S05]  /*0120*/  BSYNC.RECONVERGENT B0 ;  /* 0x0000000000007941 */ /* 0x000fea0003800200 */
.L_x_1:
[----:B------:R-:W-:Y:S01]  /*0130*/  BAR.SYNC.DEFER_BLOCKING 0x0 ;  /* 0x0000000000007b1d */ /* 0x000fe20000010000 */
[----:B------:R-:W-:Y:S02]  /*0140*/  ISETP.GT.U32.AND P0, PT, R0, 0x3, PT ;  /* 0x000000030000780c */ /* 0x000fe40003f04070 */
[----:B------:R-:W-:-:S11]  /*0150*/  MOV R0, R6 ;  /* 0x0000000600007202 */ /* 0x000fd60000000f00 */
[----:B------:R-:W-:Y:S05]  /*0160*/  @P0 BRA `(.L_x_3) ;  /* 0xfffffffc00c80947 */ /* 0x000fea000383ffff */
.L_x_0:
[----:B-1----:R-:W-:-:S13]  /*0170*/  ISETP.NE.AND P0, PT, R9, RZ, PT ;  /* 0x000000ff0900720c */ /* 0x002fda0003f05270 */
[----:B------:R-:W-:Y:S05]  /*0180*/  @P0 EXIT ;  /* 0x000000000000094d */ /* 0x000fea0003800000 */
[----:B0-----:R-:W0:Y:S02]  /*0190*/  LDC.64 R2, c[0x0][0x380] ;  /* 0x0000e000ff027b82 */ /* 0x001e240000000a00 */
[----:B0-----:R-:W2:Y:S06]  /*01a0*/  LDG.E R3, desc[UR4][R2.64] ;  /* 0x0000000402037981 */ /* 0x001eac000c1e1900 */
[----:B------:R-:W2:Y:S02]  /*01b0*/  LDC.64 R4, c[0x0][0x388] ;  /* 0x0000e200ff047b82 */ /* 0x000ea40000000a00 */
[----:B--2---:R-:W-:Y:S01]  /*01c0*/  STG.E desc[UR4][R4.64], R3 ;  /* 0x0000000304007986 */ /* 0x004fe2000c101904 */
[----:B------:R-:W-:Y:S05]  /*01d0*/  EXIT ;  /* 0x000000000000794d */ /* 0x000fea0003800000 */
.L_x_4:
[----:B------:R-:W-:-:S00]  /*01e0*/  BRA `(.L_x_4) ;  /* 0xfffffffc00fc7947 */ /* 0x000fc0000383ffff */
[----:B------:R-:W-:-:S00]  /*01f0*/  NOP ;  /* 0x0000000000007918 */ /* 0x000fc00000000000 */
        /* <DEDUP_REMOVED lines=8> */
.L_x_5:


//--------------------- .nv.shared.reserved.0     --------------------------
	.section	.nv.shared.reserved.0,"aw",@nobits
	.weak		__nv_reservedSMEM_offset_0_alias
	.size		__nv_reservedSMEM_offset_0_alias, 0, 64
	.other		__nv_reservedSMEM_offset_0_alias,@"STO_CUDA_RESERVED_SHARED STV_DEFAULT"
__nv_reservedSMEM_offset_0_alias:
	.zero		0
	.zero		64


//--------------------- .nv.constant0._Z24SimpleSumReductionKernelPfS_ --------------------------
	.section	.nv.constant0._Z24SimpleSumReductionKernelPfS_,"a",@progbits
	.sectionflags	@""
	.align	4
.nv.constant0._Z24SimpleSumReductionKernelPfS_:
	.zero		912


//--------------------- SYMBOLS --------------------------

	.type		.nv.reservedSmem.offset0,@object
	.size		.nv.reservedSmem.offset0,0x4
